	.headerflags	@"EF_CUDA_TEXMODE_UNIFIED EF_CUDA_64BIT_ADDRESS EF_CUDA_ACCELERATORS EF_CUDA_SM90 EF_CUDA_VIRTUAL_SM(EF_CUDA_SM90)"
	.elftype	@"ET_EXEC"


//--------------------- .nv.info                  --------------------------
	.section	.nv.info,"",@"SHT_CUDA_INFO"
	.align	4


	//----- nvinfo : EIATTR_REGCOUNT
	.align		4
        /*0000*/ 	.byte	0x04, 0x2f
        /*0002*/ 	.short	(.L_1 - .L_0)
	.align		4
.L_0:
        /*0004*/ 	.word	index@(triton_poi_fused_clone_0)
        /*0008*/ 	.word	0x0000000f


	//----- nvinfo : EIATTR_MIN_STACK_SIZE
	.align		4
.L_1:
        /*000c*/ 	.byte	0x04, 0x12
        /*000e*/ 	.short	(.L_3 - .L_2)
	.align		4
.L_2:
        /*0010*/ 	.word	index@(triton_poi_fused_clone_0)
        /*0014*/ 	.word	0x00000000


	//----- nvinfo : EIATTR_FRAME_SIZE
	.align		4
.L_3:
        /*0018*/ 	.byte	0x04, 0x11
        /*001a*/ 	.short	(.L_5 - .L_4)
	.align		4
.L_4:
        /*001c*/ 	.word	index@(triton_poi_fused_clone_0)
        /*0020*/ 	.word	0x00000000


	//----- nvinfo : EIATTR_MIN_STACK_SIZE
	.align		4
.L_5:
        /*0024*/ 	.byte	0x04, 0x12
        /*0026*/ 	.short	(.L_7 - .L_6)
	.align		4
.L_6:
        /*0028*/ 	.word	index@(triton_poi_fused_clone_0)
        /*002c*/ 	.word	0x00000000
.L_7:


//--------------------- .nv.info.triton_poi_fused_clone_0 --------------------------
	.section	.nv.info.triton_poi_fused_clone_0,"",@"SHT_CUDA_INFO"
	.sectionflags	@""
	.align	4


	//----- nvinfo : EIATTR_CUDA_API_VERSION
	.align		4
        /*0000*/ 	.byte	0x04, 0x37
        /*0002*/ 	.short	(.L_9 - .L_8)
.L_8:
        /*0004*/ 	.word	0x0000007c


	//----- nvinfo : EIATTR_KPARAM_INFO
	.align		4
.L_9:
        /*0008*/ 	.byte	0x04, 0x17
        /*000a*/ 	.short	(.L_11 - .L_10)
.L_10:
        /*000c*/ 	.word	0x00000000
        /*0010*/ 	.short	0x0002
        /*0012*/ 	.short	0x0010
        /*0014*/ 	.byte	0x00, 0xf0, 0x11, 0x00


	//----- nvinfo : EIATTR_KPARAM_INFO
	.align		4
.L_11:
        /*0018*/ 	.byte	0x04, 0x17
        /*001a*/ 	.short	(.L_13 - .L_12)
.L_12:
        /*001c*/ 	.word	0x00000000
        /*0020*/ 	.short	0x0001
        /*0022*/ 	.short	0x0008
        /*0024*/ 	.byte	0x00, 0xf4, 0x21, 0x00


	//----- nvinfo : EIATTR_KPARAM_INFO
	.align		4
.L_13:
        /*0028*/ 	.byte	0x04, 0x17
        /*002a*/ 	.short	(.L_15 - .L_14)
.L_14:
        /*002c*/ 	.word	0x00000000
        /*0030*/ 	.short	0x0000
        /*0032*/ 	.short	0x0000
        /*0034*/ 	.byte	0x00, 0xf4, 0x21, 0x00


	//----- nvinfo : EIATTR_SPARSE_MMA_MASK
	.align		4
.L_15:
        /*0038*/ 	.byte	0x03, 0x50
        /*003a*/ 	.short	0x0000


	//----- nvinfo : EIATTR_MAXREG_COUNT
	.align		4
        /*003c*/ 	.byte	0x03, 0x1b
        /*003e*/ 	.short	0x00ff


	//----- nvinfo : EIATTR_EXIT_INSTR_OFFSETS
	.align		4
        /*0040*/ 	.byte	0x04, 0x1c
        /*0042*/ 	.short	(.L_17 - .L_16)


	//   ....[0]....
.L_16:
        /*0044*/ 	.word	0x00000220


	//   ....[1]....
        /*0048*/ 	.word	0x00000250


	//----- nvinfo : EIATTR_REQNTID
	.align		4
.L_17:
        /*004c*/ 	.byte	0x04, 0x10
        /*004e*/ 	.short	(.L_19 - .L_18)
.L_18:
        /*0050*/ 	.word	0x00000080
        /*0054*/ 	.word	0x00000001
        /*0058*/ 	.word	0x00000001


	//----- nvinfo : EIATTR_CRS_STACK_SIZE
	.align		4
.L_19:
        /*005c*/ 	.byte	0x04, 0x1e
        /*005e*/ 	.short	(.L_21 - .L_20)
.L_20:
        /*0060*/ 	.word	0x00000000


	//----- nvinfo : EIATTR_CBANK_PARAM_SIZE
	.align		4
.L_21:
        /*0064*/ 	.byte	0x03, 0x19
        /*0066*/ 	.short	0x0014


	//----- nvinfo : EIATTR_PARAM_CBANK
	.align		4
        /*0068*/ 	.byte	0x04, 0x0a
        /*006a*/ 	.short	(.L_23 - .L_22)
	.align		4
.L_22:
        /*006c*/ 	.word	index@(.nv.constant0.triton_poi_fused_clone_0)
        /*0070*/ 	.short	0x0210
        /*0072*/ 	.short	0x0014


	//----- nvinfo : EIATTR_SW_WAR
	.align		4
.L_23:
        /*0074*/ 	.byte	0x04, 0x36
        /*0076*/ 	.short	(.L_25 - .L_24)
.L_24:
        /*0078*/ 	.word	0x00000008
.L_25:


//--------------------- .nv.callgraph             --------------------------
	.section	.nv.callgraph,"",@"SHT_CUDA_CALLGRAPH"
	.align	4
	.sectionentsize	8
	.align		4
        /*0000*/ 	.word	0x00000000
	.align		4
        /*0004*/ 	.word	0xffffffff
	.align		4
        /*0008*/ 	.word	0x00000000
	.align		4
        /*000c*/ 	.word	0xfffffffe
	.align		4
        /*0010*/ 	.word	0x00000000
	.align		4
        /*0014*/ 	.word	0xfffffffd
	.align		4
        /*0018*/ 	.word	0x00000000
	.align		4
        /*001c*/ 	.word	0xfffffffc


//--------------------- .text.triton_poi_fused_clone_0 --------------------------
	.section	.text.triton_poi_fused_clone_0,"ax",@progbits
	.align	128
        .global         triton_poi_fused_clone_0
        .type           triton_poi_fused_clone_0,@function
        .size           triton_poi_fused_clone_0,(.L_x_3 - triton_poi_fused_clone_0)
        .other          triton_poi_fused_clone_0,@"STO_CUDA_ENTRY STV_DEFAULT"
triton_poi_fused_clone_0:
.text.triton_poi_fused_clone_0:
[----:B------:R-:W0:Y:S02]  /*0000*/  LDC R1, c[0x0][0x28] ;  /* 0x00000a00ff017b82 */ /* 0x000e240000000800 */
[----:B------:R-:W1:Y:S01]  /*0010*/  S2R R0, SR_TID.X ;  /* 0x0000000000007919 */ /* 0x000e620000002100 */
[----:B------:R-:W2:Y:S01]  /*0020*/  LDC.64 R4, c[0x0][0x218] ;  /* 0x00008600ff047b82 */ /* 0x000ea20000000a00 */
[----:B------:R-:W-:Y:S01]  /*0030*/  ULDC.64 UR4, c[0x0][0x208] ;  /* 0x0000820000047ab9 */ /* 0x000fe20000000a00 */
[----:B------:R-:W-:Y:S01]  /*0040*/  BSSY B0, `(.L_x_0) ;  /* 0x000001d000007945 */ /* 0x000fe20003800000 */
[----:B------:R-:W3:Y:S01]  /*0050*/  S2R R7, SR_CTAID.X ;  /* 0x0000000000077919 */ /* 0x000ee20000002500 */
[----:B-1----:R-:W-:Y:S02]  /*0060*/  LOP3.LUT R0, R0, 0x7f, RZ, 0xc0, !PT ;  /* 0x0000007f00007812 */ /* 0x002fe400078ec0ff */
[----:B---3--:R-:W-:-:S03]  /*0070*/  SHF.R.S32.HI R2, RZ, 0x18, R7 ;  /* 0x00000018ff027819 */ /* 0x008fc60000011407 */
[----:B------:R-:W-:Y:S01]  /*0080*/  IMAD R7, R7, 0x80, R0 ;  /* 0x0000008007077824 */ /* 0x000fe200078e0200 */
[----:B------:R-:W-:-:S03]  /*0090*/  SGXT R0, R2, 0x1 ;  /* 0x000000010200781a */ /* 0x000fc60000000200 */
[C---:B--2---:R-:W-:Y:S01]  /*00a0*/  IMAD.WIDE R4, R7.reuse, 0x4, R4 ;  /* 0x0000000407047825 */ /* 0x044fe200078e0204 */
[----:B------:R-:W-:Y:S02]  /*00b0*/  ISETP.GE.AND P0, PT, R7, 0x100, PT ;  /* 0x000001000700780c */ /* 0x000fe40003f06270 */
[CC--:B------:R-:W-:Y:S02]  /*00c0*/  LEA.HI R2, R0.reuse, R7.reuse, RZ, 0x4 ;  /* 0x0000000700027211 */ /* 0x0c0fe400078f20ff */
[CC--:B------:R-:W-:Y:S02]  /*00d0*/  LEA.HI R6, R0.reuse, R7.reuse, RZ, 0x2 ;  /* 0x0000000700067211 */ /* 0x0c0fe400078f10ff */
[----:B------:R-:W-:Y:S02]  /*00e0*/  SHF.R.S32.HI R8, RZ, 0x4, R2 ;  /* 0x00000004ff087819 */ /* 0x000fe40000011402 */
[----:B------:R-:W1:Y:S01]  /*00f0*/  LDC.64 R2, c[0x0][0x210] ;  /* 0x00008400ff027b82 */ /* 0x000e620000000a00 */
[----:B------:R-:W-:-:S02]  /*0100*/  LEA.HI R0, R0, R7, RZ, 0x6 ;  /* 0x0000000700007211 */ /* 0x000fc400078f30ff */
[----:B------:R-:W-:Y:S02]  /*0110*/  SHF.R.S32.HI R9, RZ, 0x2, R6 ;  /* 0x00000002ff097819 */ /* 0x000fe40000011406 */
[----:B------:R-:W-:Y:S02]  /*0120*/  LEA.HI R10, R8, R8, RZ, 0x2 ;  /* 0x00000008080a7211 */ /* 0x000fe400078f10ff */
[----:B------:R-:W-:Y:S02]  /*0130*/  LOP3.LUT R12, R0, 0xffffffc0, RZ, 0xc0, !PT ;  /* 0xffffffc0000c7812 */ /* 0x000fe400078ec0ff */
[----:B------:R-:W-:Y:S02]  /*0140*/  LOP3.LUT R6, R6, 0xfffffffc, RZ, 0xc0, !PT ;  /* 0xfffffffc06067812 */ /* 0x000fe400078ec0ff */
[----:B------:R-:W-:Y:S02]  /*0150*/  LEA.HI R0, R9, R9, RZ, 0x2 ;  /* 0x0000000909007211 */ /* 0x000fe400078f10ff */
[----:B------:R-:W-:-:S02]  /*0160*/  LOP3.LUT R11, R10, 0x3ffffffc, RZ, 0xc0, !PT ;  /* 0x3ffffffc0a0b7812 */ /* 0x000fc400078ec0ff */
[----:B------:R-:W-:Y:S02]  /*0170*/  IADD3 R6, R12, R7, -R6 ;  /* 0x000000070c067210 */ /* 0x000fe40007ffe806 */
[----:B------:R-:W-:Y:S01]  /*0180*/  LOP3.LUT R0, R0, 0xffffffc, RZ, 0xc0, !PT ;  /* 0x0ffffffc00007812 */ /* 0x000fe200078ec0ff */
[----:B------:R-:W-:-:S04]  /*0190*/  IMAD.IADD R11, R8, 0x1, -R11 ;  /* 0x00000001080b7824 */ /* 0x000fc800078e0a0b */
[----:B------:R-:W-:Y:S02]  /*01a0*/  IMAD.IADD R0, R9, 0x1, -R0 ;  /* 0x0000000109007824 */ /* 0x000fe400078e0a00 */
[----:B------:R-:W-:-:S04]  /*01b0*/  IMAD R11, R11, 0x4, R6 ;  /* 0x000000040b0b7824 */ /* 0x000fc800078e0206 */
[----:B------:R-:W-:Y:S02]  /*01c0*/  IMAD R11, R0, 0x10, R11 ;  /* 0x00000010000b7824 */ /* 0x000fe400078e020b */
[----:B------:R-:W-:Y:S02]  /*01d0*/  IMAD.MOV.U32 R0, RZ, RZ, RZ ;  /* 0x000000ffff007224 */ /* 0x000fe400078e00ff */
[----:B-1----:R-:W-:Y:S01]  /*01e0*/  IMAD.WIDE R2, R11, 0x4, R2 ;  /* 0x000000040b027825 */ /* 0x002fe200078e0202 */
[----:B------:R-:W-:Y:S06]  /*01f0*/  @P0 BRA `(.L_x_1) ;  /* 0x0000000000040947 */ /* 0x000fec0003800000 */
[----:B------:R1:W5:Y:S02]  /*0200*/  LDG.E R0, desc[UR4][R2.64] ;  /* 0x0000000402007981 */ /* 0x000364000c1e1900 */
.L_x_1:
[----:B------:R-:W-:Y:S05]  /*0210*/  BSYNC B0 ;  /* 0x0000000000007941 */ /* 0x000fea0003800000 */
.L_x_0:
[----:B------:R-:W-:Y:S05]  /*0220*/  @P0 EXIT ;  /* 0x000000000000094d */ /* 0x000fea0003800000 */
[----:B-1---5:R-:W-:-:S05]  /*0230*/  FMUL R3, R0, 0.5 ;  /* 0x3f00000000037820 */ /* 0x022fca0000400000 */
[----:B------:R-:W-:Y:S01]  /*0240*/  STG.E desc[UR4][R4.64], R3 ;  /* 0x0000000304007986 */ /* 0x000fe2000c101904 */
[----:B------:R-:W-:Y:S05]  /*0250*/  EXIT ;  /* 0x000000000000794d */ /* 0x000fea0003800000 */
.L_x_2:
[----:B------:R-:W-:-:S00]  /*0260*/  BRA `(.L_x_2) ;  /* 0xfffffffc00fc7947 */ /* 0x000fc0000383ffff */
[----:B------:R-:W-:-:S00]  /*0270*/  NOP ;  /* 0x0000000000007918 */ /* 0x000fc00000000000 */
        /* <DEDUP_REMOVED lines=8> */
.L_x_3:


//--------------------- .nv.constant0.triton_poi_fused_clone_0 --------------------------
	.section	.nv.constant0.triton_poi_fused_clone_0,"a",@progbits
	.sectionflags	@""
	.align	4
.nv.constant0.triton_poi_fused_clone_0:
	.zero		548
